//
// Generated by NVIDIA NVVM Compiler
//
// Compiler Build ID: CL-36424714
// Cuda compilation tools, release 13.0, V13.0.88
// Based on NVVM 20.0.0
//

.version 9.0
.target sm_100
.address_size 64

	// .globl	main0

.visible .entry main0(
	.param .u64 .ptr .align 1 main0_param_0,
	.param .u64 .ptr .align 1 main0_param_1,
	.param .u64 .ptr .align 1 main0_param_2,
	.param .u64 .ptr .align 1 main0_param_3,
	.param .u64 .ptr .align 1 main0_param_4,
	.param .u64 .ptr .align 1 main0_param_5,
	.param .u64 .ptr .align 1 main0_param_6,
	.param .u64 .ptr .align 1 main0_param_7,
	.param .u64 .ptr .align 1 main0_param_8
)
{
	.reg .pred 	%p<4>;
	.reg .b32 	%r<37>;
	.reg .b64 	%rd<33>;

	ld.param.u64 	%rd3, [main0_param_0];
	ld.param.u64 	%rd8, [main0_param_1];
	ld.param.u64 	%rd9, [main0_param_2];
	ld.param.u64 	%rd4, [main0_param_3];
	ld.param.u64 	%rd5, [main0_param_4];
	ld.param.u64 	%rd10, [main0_param_5];
	ld.param.u64 	%rd6, [main0_param_6];
	ld.param.u64 	%rd7, [main0_param_7];
	ld.param.u64 	%rd11, [main0_param_8];
	cvta.to.global.u64 	%rd1, %rd11;
	cvta.to.global.u64 	%rd2, %rd10;
	cvta.to.global.u64 	%rd12, %rd9;
	cvta.to.global.u64 	%rd13, %rd8;
	mov.u32 	%r5, %tid.x;
	mov.u32 	%r6, %ntid.x;
	mov.u32 	%r7, %nctaid.x;
	mov.u32 	%r8, %ctaid.y;
	mov.u32 	%r9, %ctaid.x;
	mad.lo.s32 	%r1, %r7, %r8, %r9;
	mad.lo.s32 	%r2, %r1, %r6, %r5;
	ld.global.u32 	%r10, [%rd13];
	ld.global.u32 	%r11, [%rd12];
	mul.lo.s32 	%r12, %r11, %r10;
	setp.ge.s32 	%p1, %r2, %r12;
	@%p1 bra 	$L__BB0_4;
	cvta.to.global.u64 	%rd14, %rd5;
	ld.global.u32 	%r13, [%rd14];
	ld.global.u32 	%r3, [%rd2];
	mul.lo.s32 	%r14, %r3, %r13;
	setp.ge.s32 	%p2, %r2, %r14;
	@%p2 bra 	$L__BB0_4;
	cvta.to.global.u64 	%rd15, %rd7;
	ld.global.u32 	%r15, [%rd15];
	ld.global.u32 	%r4, [%rd1];
	mul.lo.s32 	%r16, %r4, %r15;
	setp.ge.s32 	%p3, %r2, %r16;
	@%p3 bra 	$L__BB0_4;
	cvta.to.global.u64 	%rd16, %rd6;
	cvta.to.global.u64 	%rd17, %rd4;
	cvta.to.global.u64 	%rd18, %rd3;
	mul.wide.s32 	%rd19, %r2, 4;
	add.s64 	%rd20, %rd18, %rd19;
	ld.global.u32 	%r17, [%rd20];
	mul.lo.s32 	%r18, %r3, %r1;
	mul.wide.u32 	%rd21, %r18, 4;
	add.s64 	%rd22, %rd17, %rd21;
	ld.global.u32 	%r19, [%rd22];
	mul.lo.s32 	%r20, %r4, %r1;
	mul.wide.u32 	%rd23, %r20, 4;
	add.s64 	%rd24, %rd16, %rd23;
	ld.global.u32 	%r21, [%rd24];
	mad.lo.s32 	%r22, %r21, %r19, %r17;
	st.global.u32 	[%rd20], %r22;
	ld.global.u32 	%r23, [%rd2];
	mad.lo.s32 	%r24, %r23, %r1, 1;
	mul.wide.u32 	%rd25, %r24, 4;
	add.s64 	%rd26, %rd17, %rd25;
	ld.global.u32 	%r25, [%rd26];
	ld.global.u32 	%r26, [%rd1];
	mad.lo.s32 	%r27, %r26, %r1, 1;
	mul.wide.u32 	%rd27, %r27, 4;
	add.s64 	%rd28, %rd16, %rd27;
	ld.global.u32 	%r28, [%rd28];
	mad.lo.s32 	%r29, %r28, %r25, %r22;
	st.global.u32 	[%rd20], %r29;
	ld.global.u32 	%r30, [%rd2];
	mad.lo.s32 	%r31, %r30, %r1, 2;
	mul.wide.u32 	%rd29, %r31, 4;
	add.s64 	%rd30, %rd17, %rd29;
	ld.global.u32 	%r32, [%rd30];
	ld.global.u32 	%r33, [%rd1];
	mad.lo.s32 	%r34, %r33, %r1, 2;
	mul.wide.u32 	%rd31, %r34, 4;
	add.s64 	%rd32, %rd16, %rd31;
	ld.global.u32 	%r35, [%rd32];
	mad.lo.s32 	%r36, %r35, %r32, %r29;
	st.global.u32 	[%rd20], %r36;
$L__BB0_4:
	ret;

}


// ===== COMPILED SASS (sm_100) =====

	.target	sm_100

	.elftype	@"ET_EXEC"


//--------------------- .note.nv.tkinfo           --------------------------
	.section	.note.nv.tkinfo,"",@"SHT_NOTE"
	.sectionflags	@"SHF_NOTE_NV_TKINFO"
	.tkinfo
        /*0018*/ 	.word	0x00000002
        /*0030*/ 	.string	""
        /*0030*/ 	.string	"ptxas"
        /*0030*/ 	.string	"Cuda compilation tools, release 13.0, V13.0.88"
        /*0030*/ 	.string	"Build cuda_13.0.r13.0/compiler.36424714_0"
        /*0030*/ 	.string	"-arch sm_100 -m 64 "



//--------------------- .note.nv.cuinfo           --------------------------
	.section	.note.nv.cuinfo,"",@"SHT_NOTE"
	.sectionflags	@"SHF_NOTE_NV_CUINFO"
        /*0018*/ 	.short	0x0002
        /*001a*/ 	.short	0x0064
        /*001c*/ 	.short	0x0082
	.zero		2


//--------------------- .nv.info                  --------------------------
	.section	.nv.info,"",@"SHT_CUDA_INFO"
	.align	4


	//----- nvinfo : EIATTR_REGCOUNT
	.align		4
        /*0000*/ 	.byte	0x04, 0x2f
        /*0002*/ 	.short	(.L_1 - .L_0)
	.align		4
.L_0:
        /*0004*/ 	.word	index@(main0)
        /*0008*/ 	.word	0x00000018


	//----- nvinfo : EIATTR_FRAME_SIZE
	.align		4
.L_1:
        /*000c*/ 	.byte	0x04, 0x11
        /*000e*/ 	.short	(.L_3 - .L_2)
	.align		4
.L_2:
        /*0010*/ 	.word	index@(main0)
        /*0014*/ 	.word	0x00000000


	//----- nvinfo : EIATTR_MIN_STACK_SIZE
	.align		4
.L_3:
        /*0018*/ 	.byte	0x04, 0x12
        /*001a*/ 	.short	(.L_5 - .L_4)
	.align		4
.L_4:
        /*001c*/ 	.word	index@(main0)
        /*0020*/ 	.word	0x00000000
.L_5:


//--------------------- .nv.compat                --------------------------
	.section	.nv.compat,"",@"SHT_CUDA_COMPAT_INFO"
	.align	4
        /*0000*/ 	.byte	0x02, 0x09, 0x00, 0x00, 0x02, 0x02, 0x01, 0x00, 0x02, 0x05, 0x05, 0x00, 0x03, 0x07, 0x01, 0x01
        /*0010*/ 	.byte	0x02, 0x03, 0x00, 0x00, 0x02, 0x06, 0x01, 0x00, 0x04, 0x0b, 0x08, 0x00, 0x09, 0x00, 0x00, 0x00
        /*0020*/ 	.byte	0x00, 0x00, 0x00, 0x00


//--------------------- .nv.info.main0            --------------------------
	.section	.nv.info.main0,"",@"SHT_CUDA_INFO"
	.sectionflags	@""
	.align	4


	//----- nvinfo : EIATTR_CUDA_API_VERSION
	.align		4
        /*0000*/ 	.byte	0x04, 0x37
        /*0002*/ 	.short	(.L_7 - .L_6)
.L_6:
        /*0004*/ 	.word	0x00000082


	//----- nvinfo : EIATTR_KPARAM_INFO
	.align		4
.L_7:
        /*0008*/ 	.byte	0x04, 0x17
        /*000a*/ 	.short	(.L_9 - .L_8)
.L_8:
        /*000c*/ 	.word	0x00000000
        /*0010*/ 	.short	0x0008
        /*0012*/ 	.short	0x0040
        /*0014*/ 	.byte	0x00, 0xf5, 0x21, 0x00


	//----- nvinfo : EIATTR_KPARAM_INFO
	.align		4
.L_9:
        /*0018*/ 	.byte	0x04, 0x17
        /*001a*/ 	.short	(.L_11 - .L_10)
.L_10:
        /*001c*/ 	.word	0x00000000
        /*0020*/ 	.short	0x0007
        /*0022*/ 	.short	0x0038
        /*0024*/ 	.byte	0x00, 0xf5, 0x21, 0x00


	//----- nvinfo : EIATTR_KPARAM_INFO
	.align		4
.L_11:
        /*0028*/ 	.byte	0x04, 0x17
        /*002a*/ 	.short	(.L_13 - .L_12)
.L_12:
        /*002c*/ 	.word	0x00000000
        /*0030*/ 	.short	0x0006
        /*0032*/ 	.short	0x0030
        /*0034*/ 	.byte	0x00, 0xf5, 0x21, 0x00


	//----- nvinfo : EIATTR_KPARAM_INFO
	.align		4
.L_13:
        /*0038*/ 	.byte	0x04, 0x17
        /*003a*/ 	.short	(.L_15 - .L_14)
.L_14:
        /*003c*/ 	.word	0x00000000
        /*0040*/ 	.short	0x0005
        /*0042*/ 	.short	0x0028
        /*0044*/ 	.byte	0x00, 0xf5, 0x21, 0x00


	//----- nvinfo : EIATTR_KPARAM_INFO
	.align		4
.L_15:
        /*0048*/ 	.byte	0x04, 0x17
        /*004a*/ 	.short	(.L_17 - .L_16)
.L_16:
        /*004c*/ 	.word	0x00000000
        /*0050*/ 	.short	0x0004
        /*0052*/ 	.short	0x0020
        /*0054*/ 	.byte	0x00, 0xf5, 0x21, 0x00


	//----- nvinfo : EIATTR_KPARAM_INFO
	.align		4
.L_17:
        /*0058*/ 	.byte	0x04, 0x17
        /*005a*/ 	.short	(.L_19 - .L_18)
.L_18:
        /*005c*/ 	.word	0x00000000
        /*0060*/ 	.short	0x0003
        /*0062*/ 	.short	0x0018
        /*0064*/ 	.byte	0x00, 0xf5, 0x21, 0x00


	//----- nvinfo : EIATTR_KPARAM_INFO
	.align		4
.L_19:
        /*0068*/ 	.byte	0x04, 0x17
        /*006a*/ 	.short	(.L_21 - .L_20)
.L_20:
        /*006c*/ 	.word	0x00000000
        /*0070*/ 	.short	0x0002
        /*0072*/ 	.short	0x0010
        /*0074*/ 	.byte	0x00, 0xf5, 0x21, 0x00


	//----- nvinfo : EIATTR_KPARAM_INFO
	.align		4
.L_21:
        /*0078*/ 	.byte	0x04, 0x17
        /*007a*/ 	.short	(.L_23 - .L_22)
.L_22:
        /*007c*/ 	.word	0x00000000
        /*0080*/ 	.short	0x0001
        /*0082*/ 	.short	0x0008
        /*0084*/ 	.byte	0x00, 0xf5, 0x21, 0x00


	//----- nvinfo : EIATTR_KPARAM_INFO
	.align		4
.L_23:
        /*0088*/ 	.byte	0x04, 0x17
        /*008a*/ 	.short	(.L_25 - .L_24)
.L_24:
        /*008c*/ 	.word	0x00000000
        /*0090*/ 	.short	0x0000
        /*0092*/ 	.short	0x0000
        /*0094*/ 	.byte	0x00, 0xf5, 0x21, 0x00


	//----- nvinfo : EIATTR_SPARSE_MMA_MASK
	.align		4
.L_25:
        /*0098*/ 	.byte	0x03, 0x50
        /*009a*/ 	.short	0x0000


	//----- nvinfo : EIATTR_MAXREG_COUNT
	.align		4
        /*009c*/ 	.byte	0x03, 0x1b
        /*009e*/ 	.short	0x00ff


	//----- nvinfo : EIATTR_MERCURY_ISA_VERSION
	.align		4
        /*00a0*/ 	.byte	0x03, 0x5f
        /*00a2*/ 	.short	0x0101


	//----- nvinfo : EIATTR_VRC_CTA_INIT_COUNT
	.align		4
        /*00a4*/ 	.byte	0x02, 0x4a
	.zero		1
	.zero		1


	//----- nvinfo : EIATTR_EXIT_INSTR_OFFSETS
	.align		4
        /*00a8*/ 	.byte	0x04, 0x1c
        /*00aa*/ 	.short	(.L_27 - .L_26)


	//   ....[0]....
.L_26:
        /*00ac*/ 	.word	0x000000f0


	//   ....[1]....
        /*00b0*/ 	.word	0x00000160


	//   ....[2]....
        /*00b4*/ 	.word	0x000001d0


	//   ....[3]....
        /*00b8*/ 	.word	0x000003f0


	//----- nvinfo : EIATTR_CBANK_PARAM_SIZE
	.align		4
.L_27:
        /*00bc*/ 	.byte	0x03, 0x19
        /*00be*/ 	.short	0x0048


	//----- nvinfo : EIATTR_PARAM_CBANK
	.align		4
        /*00c0*/ 	.byte	0x04, 0x0a
        /*00c2*/ 	.short	(.L_29 - .L_28)
	.align		4
.L_28:
        /*00c4*/ 	.word	index@(.nv.constant0.main0)
        /*00c8*/ 	.short	0x0380
        /*00ca*/ 	.short	0x0048


	//----- nvinfo : EIATTR_SW_WAR
	.align		4
.L_29:
        /*00cc*/ 	.byte	0x04, 0x36
        /*00ce*/ 	.short	(.L_31 - .L_30)
.L_30:
        /*00d0*/ 	.word	0x00000008
.L_31:


//--------------------- .nv.callgraph             --------------------------
	.section	.nv.callgraph,"",@"SHT_CUDA_CALLGRAPH"
	.align	4
	.sectionentsize	8
	.align		4
        /*0000*/ 	.word	0x00000000
	.align		4
        /*0004*/ 	.word	0xffffffff
	.align		4
        /*0008*/ 	.word	0x00000000
	.align		4
        /*000c*/ 	.word	0xfffffffe
	.align		4
        /*0010*/ 	.word	0x00000000
	.align		4
        /*0014*/ 	.word	0xfffffffd
	.align		4
        /*0018*/ 	.word	0x00000000
	.align		4
        /*001c*/ 	.word	0xfffffffc


//--------------------- .text.main0               --------------------------
	.section	.text.main0,"ax",@progbits
	.align	128
        .global         main0
        .type           main0,@function
        .size           main0,(.L_x_1 - main0)
        .other          main0,@"STO_CUDA_ENTRY STV_DEFAULT"
main0:
.text.main0:
[----:B------:R-:W-:Y:S08]  /*0000*/  LDC R1, c[0x0][0x37c] ;  /* 0x0000df00ff017b82 */ /* 0x000ff00000000800 */
[----:B------:R-:W0:Y:S01]  /*0010*/  LDC.64 R2, c[0x0][0x388] ;  /* 0x0000e200ff027b82 */ /* 0x000e220000000a00 */
[----:B------:R-:W0:Y:S07]  /*0020*/  LDCU.64 UR4, c[0x0][0x358] ;  /* 0x00006b00ff0477ac */ /* 0x000e2e0008000a00 */
[----:B------:R-:W1:Y:S01]  /*0030*/  LDC.64 R4, c[0x0][0x390] ;  /* 0x0000e400ff047b82 */ /* 0x000e620000000a00 */
[----:B0-----:R-:W2:Y:S04]  /*0040*/  LDG.E R2, desc[UR4][R2.64] ;  /* 0x0000000402027981 */ /* 0x001ea8000c1e1900 */
[----:B-1----:R-:W2:Y:S01]  /*0050*/  LDG.E R5, desc[UR4][R4.64] ;  /* 0x0000000404057981 */ /* 0x002ea2000c1e1900 */
[----:B------:R-:W0:Y:S01]  /*0060*/  LDCU UR6, c[0x0][0x360] ;  /* 0x00006c00ff0677ac */ /* 0x000e220008000800 */
[----:B------:R-:W1:Y:S01]  /*0070*/  S2R R0, SR_CTAID.Y ;  /* 0x0000000000007919 */ /* 0x000e620000002600 */
[----:B------:R-:W1:Y:S01]  /*0080*/  LDCU UR7, c[0x0][0x370] ;  /* 0x00006e00ff0777ac */ /* 0x000e620008000800 */
[----:B------:R-:W1:Y:S01]  /*0090*/  S2R R7, SR_CTAID.X ;  /* 0x0000000000077919 */ /* 0x000e620000002500 */
[----:B------:R-:W0:Y:S01]  /*00a0*/  S2R R17, SR_TID.X ;  /* 0x0000000000117919 */ /* 0x000e220000002100 */
[----:B-1----:R-:W-:-:S04]  /*00b0*/  IMAD R0, R0, UR7, R7 ;  /* 0x0000000700007c24 */ /* 0x002fc8000f8e0207 */
[----:B0-----:R-:W-:Y:S02]  /*00c0*/  IMAD R17, R0, UR6, R17 ;  /* 0x0000000600117c24 */ /* 0x001fe4000f8e0211 */
[----:B--2---:R-:W-:-:S05]  /*00d0*/  IMAD R6, R2, R5, RZ ;  /* 0x0000000502067224 */ /* 0x004fca00078e02ff */
[----:B------:R-:W-:-:S13]  /*00e0*/  ISETP.GE.AND P0, PT, R17, R6, PT ;  /* 0x000000061100720c */ /* 0x000fda0003f06270 */
[----:B------:R-:W-:Y:S05]  /*00f0*/  @P0 EXIT ;  /* 0x000000000000094d */ /* 0x000fea0003800000 */
[----:B------:R-:W0:Y:S08]  /*0100*/  LDC.64 R4, c[0x0][0x3a0] ;  /* 0x0000e800ff047b82 */ /* 0x000e300000000a00 */
[----:B------:R-:W1:Y:S01]  /*0110*/  LDC.64 R2, c[0x0][0x3a8] ;  /* 0x0000ea00ff027b82 */ /* 0x000e620000000a00 */
[----:B0-----:R-:W2:Y:S04]  /*0120*/  LDG.E R4, desc[UR4][R4.64] ;  /* 0x0000000404047981 */ /* 0x001ea8000c1e1900 */
[----:B-1----:R-:W2:Y:S02]  /*0130*/  LDG.E R13, desc[UR4][R2.64] ;  /* 0x00000004020d7981 */ /* 0x002ea4000c1e1900 */
        /* <DEDUP_REMOVED lines=10> */
[----:B------:R-:W0:Y:S01]  /*01e0*/  LDC.64 R8, c[0x0][0x398] ;  /* 0x0000e600ff087b82 */ /* 0x000e220000000a00 */
[C---:B------:R-:W-:Y:S02]  /*01f0*/  IMAD R13, R0.reuse, R13, RZ ;  /* 0x0000000d000d7224 */ /* 0x040fe400078e02ff */
[----:B------:R-:W-:-:S05]  /*0200*/  IMAD R15, R0, R15, RZ ;  /* 0x0000000f000f7224 */ /* 0x000fca00078e02ff */
[----:B------:R-:W1:Y:S08]  /*0210*/  LDC.64 R6, c[0x0][0x3b0] ;  /* 0x0000ec00ff067b82 */ /* 0x000e700000000a00 */
[----:B------:R-:W2:Y:S01]  /*0220*/  LDC.64 R10, c[0x0][0x380] ;  /* 0x0000e000ff0a7b82 */ /* 0x000ea20000000a00 */
[----:B0-----:R-:W-:-:S06]  /*0230*/  IMAD.WIDE.U32 R12, R13, 0x4, R8 ;  /* 0x000000040d0c7825 */ /* 0x001fcc00078e0008 */
[----:B------:R-:W3:Y:S01]  /*0240*/  LDG.E R13, desc[UR4][R12.64] ;  /* 0x000000040c0d7981 */ /* 0x000ee2000c1e1900 */
[----:B-1----:R-:W-:-:S06]  /*0250*/  IMAD.WIDE.U32 R14, R15, 0x4, R6 ;  /* 0x000000040f0e7825 */ /* 0x002fcc00078e0006 */
[----:B------:R-:W3:Y:S01]  /*0260*/  LDG.E R14, desc[UR4][R14.64] ;  /* 0x000000040e0e7981 */ /* 0x000ee2000c1e1900 */
[----:B--2---:R-:W-:-:S05]  /*0270*/  IMAD.WIDE R10, R17, 0x4, R10 ;  /* 0x00000004110a7825 */ /* 0x004fca00078e020a */
[----:B------:R-:W3:Y:S02]  /*0280*/  LDG.E R16, desc[UR4][R10.64] ;  /* 0x000000040a107981 */ /* 0x000ee4000c1e1900 */
[----:B---3--:R-:W-:-:S05]  /*0290*/  IMAD R21, R13, R14, R16 ;  /* 0x0000000e0d157224 */ /* 0x008fca00078e0210 */
[----:B------:R0:W-:Y:S04]  /*02a0*/  STG.E desc[UR4][R10.64], R21 ;  /* 0x000000150a007986 */ /* 0x0001e8000c101904 */
[----:B------:R-:W2:Y:S04]  /*02b0*/  LDG.E R17, desc[UR4][R2.64] ;  /* 0x0000000402117981 */ /* 0x000ea8000c1e1900 */
[----:B------:R-:W3:Y:S01]  /*02c0*/  LDG.E R19, desc[UR4][R4.64] ;  /* 0x0000000404137981 */ /* 0x000ee2000c1e1900 */
[C---:B--2---:R-:W-:Y:S02]  /*02d0*/  IMAD R17, R0.reuse, R17, 0x1 ;  /* 0x0000000100117424 */ /* 0x044fe400078e0211 */
[----:B---3--:R-:W-:-:S02]  /*02e0*/  IMAD R19, R0, R19, 0x1 ;  /* 0x0000000100137424 */ /* 0x008fc400078e0213 */
[----:B------:R-:W-:-:S04]  /*02f0*/  IMAD.WIDE.U32 R16, R17, 0x4, R8 ;  /* 0x0000000411107825 */ /* 0x000fc800078e0008 */
[----:B------:R-:W-:Y:S02]  /*0300*/  IMAD.WIDE.U32 R18, R19, 0x4, R6 ;  /* 0x0000000413127825 */ /* 0x000fe400078e0006 */
[----:B------:R-:W2:Y:S04]  /*0310*/  LDG.E R16, desc[UR4][R16.64] ;  /* 0x0000000410107981 */ /* 0x000ea8000c1e1900 */
[----:B------:R-:W2:Y:S02]  /*0320*/  LDG.E R18, desc[UR4][R18.64] ;  /* 0x0000000412127981 */ /* 0x000ea4000c1e1900 */
[----:B--2---:R-:W-:-:S05]  /*0330*/  IMAD R13, R16, R18, R21 ;  /* 0x00000012100d7224 */ /* 0x004fca00078e0215 */
[----:B------:R-:W-:Y:S04]  /*0340*/  STG.E desc[UR4][R10.64], R13 ;  /* 0x0000000d0a007986 */ /* 0x000fe8000c101904 */
[----:B------:R-:W2:Y:S04]  /*0350*/  LDG.E R15, desc[UR4][R2.64] ;  /* 0x00000004020f7981 */ /* 0x000ea8000c1e1900 */
[----:B0-----:R-:W3:Y:S01]  /*0360*/  LDG.E R21, desc[UR4][R4.64] ;  /* 0x0000000404157981 */ /* 0x001ee2000c1e1900 */
[C---:B--2---:R-:W-:Y:S02]  /*0370*/  IMAD R15, R0.reuse, R15, 0x2 ;  /* 0x00000002000f7424 */ /* 0x044fe400078e020f */
[----:B---3--:R-:W-:-:S02]  /*0380*/  IMAD R21, R0, R21, 0x2 ;  /* 0x0000000200157424 */ /* 0x008fc400078e0215 */
[----:B------:R-:W-:-:S04]  /*0390*/  IMAD.WIDE.U32 R8, R15, 0x4, R8 ;  /* 0x000000040f087825 */ /* 0x000fc800078e0008 */
[----:B------:R-:W-:Y:S02]  /*03a0*/  IMAD.WIDE.U32 R6, R21, 0x4, R6 ;  /* 0x0000000415067825 */ /* 0x000fe400078e0006 */
[----:B------:R-:W2:Y:S04]  /*03b0*/  LDG.E R8, desc[UR4][R8.64] ;  /* 0x0000000408087981 */ /* 0x000ea8000c1e1900 */
[----:B------:R-:W2:Y:S02]  /*03c0*/  LDG.E R6, desc[UR4][R6.64] ;  /* 0x0000000406067981 */ /* 0x000ea4000c1e1900 */
[----:B--2---:R-:W-:-:S05]  /*03d0*/  IMAD R15, R8, R6, R13 ;  /* 0x00000006080f7224 */ /* 0x004fca00078e020d */
[----:B------:R-:W-:Y:S01]  /*03e0*/  STG.E desc[UR4][R10.64], R15 ;  /* 0x0000000f0a007986 */ /* 0x000fe2000c101904 */
[----:B------:R-:W-:Y:S05]  /*03f0*/  EXIT ;  /* 0x000000000000794d */ /* 0x000fea0003800000 */
.L_x_0:
[----:B------:R-:W-:-:S00]  /*0400*/  BRA `(.L_x_0) ;  /* 0xfffffffc00fc7947 */ /* 0x000fc0000383ffff */
[----:B------:R-:W-:-:S00]  /*0410*/  NOP ;  /* 0x0000000000007918 */ /* 0x000fc00000000000 */
        /* <DEDUP_REMOVED lines=14> */
.L_x_1:


//--------------------- .nv.shared.reserved.0     --------------------------
	.section	.nv.shared.reserved.0,"aw",@nobits
	.weak		__nv_reservedSMEM_offset_0_alias
	.size		__nv_reservedSMEM_offset_0_alias, 0, 64
	.other		__nv_reservedSMEM_offset_0_alias,@"STO_CUDA_RESERVED_SHARED STV_DEFAULT"
__nv_reservedSMEM_offset_0_alias:
	.zero		0
	.zero		64


//--------------------- .nv.constant0.main0       --------------------------
	.section	.nv.constant0.main0,"a",@progbits
	.sectionflags	@""
	.align	4
.nv.constant0.main0:
	.zero		968


//--------------------- SYMBOLS --------------------------

	.type		.nv.reservedSmem.offset0,@object
	.size		.nv.reservedSmem.offset0,0x4
